//
// Generated by NVIDIA NVVM Compiler
//
// Compiler Build ID: CL-36424714
// Cuda compilation tools, release 13.0, V13.0.88
// Based on NVVM 20.0.0
//

.version 9.0
.target sm_100
.address_size 64

	// .globl	_Z8MyKernelv
.extern .func  (.param .b32 func_retval0) vprintf
(
	.param .b64 vprintf_param_0,
	.param .b64 vprintf_param_1
)
;
.global .align 1 .b8 $str[26] = {116, 104, 114, 101, 97, 100, 73, 100, 91, 37, 117, 93, 61, 72, 101, 108, 108, 111, 32, 87, 111, 114, 108, 100, 10};

.visible .entry _Z8MyKernelv()
{
	.local .align 8 .b8 	__local_depot0[8];
	.reg .b64 	%SP;
	.reg .b64 	%SPL;
	.reg .b32 	%r<4>;
	.reg .b64 	%rd<5>;

	mov.u64 	%SPL, __local_depot0;
	cvta.local.u64 	%SP, %SPL;
	add.u64 	%rd1, %SP, 0;
	add.u64 	%rd2, %SPL, 0;
	mov.u32 	%r1, %tid.x;
	st.local.u32 	[%rd2], %r1;
	mov.u64 	%rd3, $str;
	cvta.global.u64 	%rd4, %rd3;
	{ // callseq 0, 0
	.param .b64 param0;
	st.param.b64 	[param0], %rd4;
	.param .b64 param1;
	st.param.b64 	[param1], %rd1;
	.param .b32 retval0;
	call.uni (retval0), 
	vprintf, 
	(
	param0, 
	param1
	);
	ld.param.b32 	%r2, [retval0];
	} // callseq 0
	ret;

}


// ===== COMPILED SASS (sm_100) =====

	.target	sm_100

	.elftype	@"ET_EXEC"


//--------------------- .note.nv.tkinfo           --------------------------
	.section	.note.nv.tkinfo,"",@"SHT_NOTE"
	.sectionflags	@"SHF_NOTE_NV_TKINFO"
	.tkinfo
        /*0018*/ 	.word	0x00000002
        /*0030*/ 	.string	""
        /*0030*/ 	.string	"ptxas"
        /*0030*/ 	.string	"Cuda compilation tools, release 13.0, V13.0.88"
        /*0030*/ 	.string	"Build cuda_13.0.r13.0/compiler.36424714_0"
        /*0030*/ 	.string	"-arch sm_100 -m 64 "



//--------------------- .note.nv.cuinfo           --------------------------
	.section	.note.nv.cuinfo,"",@"SHT_NOTE"
	.sectionflags	@"SHF_NOTE_NV_CUINFO"
        /*0018*/ 	.short	0x0002
        /*001a*/ 	.short	0x0064
        /*001c*/ 	.short	0x0082
	.zero		2


//--------------------- .nv.info                  --------------------------
	.section	.nv.info,"",@"SHT_CUDA_INFO"
	.align	4


	//----- nvinfo : EIATTR_REGCOUNT
	.align		4
        /*0000*/ 	.byte	0x04, 0x2f
        /*0002*/ 	.short	(.L_2 - .L_1)
	.align		4
.L_1:
        /*0004*/ 	.word	index@(_Z8MyKernelv)
        /*0008*/ 	.word	0x00000018


	//----- nvinfo : EIATTR_FRAME_SIZE
	.align		4
.L_2:
        /*000c*/ 	.byte	0x04, 0x11
        /*000e*/ 	.short	(.L_4 - .L_3)
	.align		4
.L_3:
        /*0010*/ 	.word	index@(_Z8MyKernelv)
        /*0014*/ 	.word	0x00000008


	//----- nvinfo : EIATTR_MIN_STACK_SIZE
	.align		4
.L_4:
        /*0018*/ 	.byte	0x04, 0x12
        /*001a*/ 	.short	(.L_6 - .L_5)
	.align		4
.L_5:
        /*001c*/ 	.word	index@(_Z8MyKernelv)
        /*0020*/ 	.word	0x00000008
.L_6:


//--------------------- .nv.compat                --------------------------
	.section	.nv.compat,"",@"SHT_CUDA_COMPAT_INFO"
	.align	4
        /*0000*/ 	.byte	0x02, 0x09, 0x00, 0x00, 0x02, 0x02, 0x01, 0x00, 0x02, 0x05, 0x05, 0x00, 0x03, 0x07, 0x01, 0x01
        /*0010*/ 	.byte	0x02, 0x03, 0x00, 0x00, 0x02, 0x06, 0x01, 0x00, 0x04, 0x0b, 0x08, 0x00, 0x09, 0x00, 0x00, 0x00
        /*0020*/ 	.byte	0x00, 0x00, 0x00, 0x00


//--------------------- .nv.info._Z8MyKernelv     --------------------------
	.section	.nv.info._Z8MyKernelv,"",@"SHT_CUDA_INFO"
	.sectionflags	@""
	.align	4


	//----- nvinfo : EIATTR_CUDA_API_VERSION
	.align		4
        /*0000*/ 	.byte	0x04, 0x37
        /*0002*/ 	.short	(.L_8 - .L_7)
.L_7:
        /*0004*/ 	.word	0x00000082


	//----- nvinfo : EIATTR_SPARSE_MMA_MASK
	.align		4
.L_8:
        /*0008*/ 	.byte	0x03, 0x50
        /*000a*/ 	.short	0x0000


	//----- nvinfo : EIATTR_MAXREG_COUNT
	.align		4
        /*000c*/ 	.byte	0x03, 0x1b
        /*000e*/ 	.short	0x00ff


	//----- nvinfo : EIATTR_EXTERNS
	.align		4
        /*0010*/ 	.byte	0x04, 0x0f
        /*0012*/ 	.short	(.L_10 - .L_9)


	//   ....[0]....
	.align		4
.L_9:
        /*0014*/ 	.word	index@(vprintf)


	//----- nvinfo : EIATTR_MERCURY_ISA_VERSION
	.align		4
.L_10:
        /*0018*/ 	.byte	0x03, 0x5f
        /*001a*/ 	.short	0x0101


	//----- nvinfo : EIATTR_VRC_CTA_INIT_COUNT
	.align		4
        /*001c*/ 	.byte	0x02, 0x4a
	.zero		1
	.zero		1


	//----- nvinfo : EIATTR_SYSCALL_OFFSETS
	.align		4
        /*0020*/ 	.byte	0x04, 0x46
        /*0022*/ 	.short	(.L_12 - .L_11)


	//   ....[0]....
.L_11:
        /*0024*/ 	.word	0x000000e0


	//----- nvinfo : EIATTR_EXIT_INSTR_OFFSETS
	.align		4
.L_12:
        /*0028*/ 	.byte	0x04, 0x1c
        /*002a*/ 	.short	(.L_14 - .L_13)


	//   ....[0]....
.L_13:
        /*002c*/ 	.word	0x000000f0


	//----- nvinfo : EIATTR_SW_WAR
	.align		4
.L_14:
        /*0030*/ 	.byte	0x04, 0x36
        /*0032*/ 	.short	(.L_16 - .L_15)
.L_15:
        /*0034*/ 	.word	0x00000008
.L_16:


//--------------------- .nv.callgraph             --------------------------
	.section	.nv.callgraph,"",@"SHT_CUDA_CALLGRAPH"
	.align	4
	.sectionentsize	8
	.align		4
        /*0000*/ 	.word	0x00000000
	.align		4
        /*0004*/ 	.word	0xffffffff
	.align		4
        /*0008*/ 	.word	index@(_Z8MyKernelv)
	.align		4
        /*000c*/ 	.word	index@(vprintf)
	.align		4
        /*0010*/ 	.word	0x00000000
	.align		4
        /*0014*/ 	.word	0xfffffffe
	.align		4
        /*0018*/ 	.word	0x00000000
	.align		4
        /*001c*/ 	.word	0xfffffffd
	.align		4
        /*0020*/ 	.word	0x00000000
	.align		4
        /*0024*/ 	.word	0xfffffffc


//--------------------- .nv.constant4             --------------------------
	.section	.nv.constant4,"a",@progbits
	.align	8
	.align		8
.nv.constant4:
        /*0000*/ 	.dword	vprintf
	.align		8
        /*0008*/ 	.dword	$str


//--------------------- .text._Z8MyKernelv        --------------------------
	.section	.text._Z8MyKernelv,"ax",@progbits
	.align	128
        .global         _Z8MyKernelv
        .type           _Z8MyKernelv,@function
        .size           _Z8MyKernelv,(.L_x_2 - _Z8MyKernelv)
        .other          _Z8MyKernelv,@"STO_CUDA_ENTRY STV_DEFAULT"
_Z8MyKernelv:
.text._Z8MyKernelv:
[----:B------:R-:W0:Y:S01]  /*0000*/  LDC R1, c[0x0][0x37c] ;  /* 0x0000df00ff017b82 */ /* 0x000e220000000800 */
[----:B------:R-:W1:Y:S01]  /*0010*/  S2R R8, SR_TID.X ;  /* 0x0000000000087919 */ /* 0x000e620000002100 */
[----:B0-----:R-:W-:Y:S01]  /*0020*/  VIADD R1, R1, 0xfffffff8 ;  /* 0xfffffff801017836 */ /* 0x001fe20000000000 */
[----:B------:R-:W-:Y:S01]  /*0030*/  MOV R0, 0x0 ;  /* 0x0000000000007802 */ /* 0x000fe20000000f00 */
[----:B------:R-:W0:Y:S04]  /*0040*/  LDCU UR4, c[0x0][0x2f8] ;  /* 0x00005f00ff0477ac */ /* 0x000e280008000800 */
[----:B------:R2:W3:Y:S01]  /*0050*/  LDC.64 R2, c[0x4][R0] ;  /* 0x0100000000027b82 */ /* 0x0004e20000000a00 */
[----:B------:R-:W4:Y:S01]  /*0060*/  LDCU.64 UR6, c[0x4][0x8] ;  /* 0x01000100ff0677ac */ /* 0x000f220008000a00 */
[----:B------:R-:W5:Y:S01]  /*0070*/  LDCU UR5, c[0x0][0x2fc] ;  /* 0x00005f80ff0577ac */ /* 0x000f620008000800 */
[----:B0-----:R-:W-:Y:S01]  /*0080*/  IADD3 R6, P0, PT, R1, UR4, RZ ;  /* 0x0000000401067c10 */ /* 0x001fe2000ff1e0ff */
[----:B----4-:R-:W-:Y:S01]  /*0090*/  IMAD.U32 R4, RZ, RZ, UR6 ;  /* 0x00000006ff047e24 */ /* 0x010fe2000f8e00ff */
[----:B------:R-:W-:-:S03]  /*00a0*/  MOV R5, UR7 ;  /* 0x0000000700057c02 */ /* 0x000fc60008000f00 */
[----:B-----5:R-:W-:Y:S01]  /*00b0*/  IMAD.X R7, RZ, RZ, UR5, P0 ;  /* 0x00000005ff077e24 */ /* 0x020fe200080e06ff */
[----:B-1----:R2:W-:Y:S07]  /*00c0*/  STL [R1], R8 ;  /* 0x0000000801007387 */ /* 0x0025ee0000100800 */
[----:B------:R-:W-:-:S07]  /*00d0*/  LEPC R20, `(.L_x_0) ;  /* 0x000000001014794e */ /* 0x000fce0000000000 */
[----:B--23--:R-:W-:Y:S05]  /*00e0*/  CALL.ABS.NOINC R2 ;  /* 0x0000000002007343 */ /* 0x00cfea0003c00000 */
.L_x_0:
[----:B------:R-:W-:Y:S05]  /*00f0*/  EXIT ;  /* 0x000000000000794d */ /* 0x000fea0003800000 */
.L_x_1:
[----:B------:R-:W-:-:S00]  /*0100*/  BRA `(.L_x_1) ;  /* 0xfffffffc00fc7947 */ /* 0x000fc0000383ffff */
[----:B------:R-:W-:-:S00]  /*0110*/  NOP ;  /* 0x0000000000007918 */ /* 0x000fc00000000000 */
        /* <DEDUP_REMOVED lines=14> */
.L_x_2:


//--------------------- .nv.global.init           --------------------------
	.section	.nv.global.init,"aw",@progbits
.nv.global.init:
	.type		$str,@object
	.size		$str,(.L_0 - $str)
$str:
        /*0000*/ 	.byte	0x74, 0x68, 0x72, 0x65, 0x61, 0x64, 0x49, 0x64, 0x5b, 0x25, 0x75, 0x5d, 0x3d, 0x48, 0x65, 0x6c
        /*0010*/ 	.byte	0x6c, 0x6f, 0x20, 0x57, 0x6f, 0x72, 0x6c, 0x64, 0x0a, 0x00
.L_0:


//--------------------- .nv.shared.reserved.0     --------------------------
	.section	.nv.shared.reserved.0,"aw",@nobits
	.weak		__nv_reservedSMEM_offset_0_alias
	.size		__nv_reservedSMEM_offset_0_alias, 0, 64
	.other		__nv_reservedSMEM_offset_0_alias,@"STO_CUDA_RESERVED_SHARED STV_DEFAULT"
__nv_reservedSMEM_offset_0_alias:
	.zero		0
	.zero		64


//--------------------- .nv.constant0._Z8MyKernelv --------------------------
	.section	.nv.constant0._Z8MyKernelv,"a",@progbits
	.sectionflags	@""
	.align	4
.nv.constant0._Z8MyKernelv:
	.zero		896


//--------------------- SYMBOLS --------------------------

	.type		.nv.reservedSmem.offset0,@object
	.size		.nv.reservedSmem.offset0,0x4
	.type		vprintf,@function
